//
// Generated by NVIDIA NVVM Compiler
//
// Compiler Build ID: CL-36424714
// Cuda compilation tools, release 13.0, V13.0.88
// Based on NVVM 20.0.0
//

.version 9.0
.target sm_100
.address_size 64

	// .globl	vector_add
// _ZZ10vector_addE3s_a has been demoted
// _ZZ10vector_addE3s_b has been demoted

.visible .entry vector_add(
	.param .u64 .ptr .align 1 vector_add_param_0,
	.param .u64 .ptr .align 1 vector_add_param_1,
	.param .u64 .ptr .align 1 vector_add_param_2,
	.param .u32 vector_add_param_3
)
{
	.reg .pred 	%p<2>;
	.reg .b32 	%r<11>;
	.reg .b32 	%f<6>;
	.reg .b64 	%rd<11>;
	// demoted variable
	.shared .align 4 .b8 _ZZ10vector_addE3s_a[1024];
	// demoted variable
	.shared .align 4 .b8 _ZZ10vector_addE3s_b[1024];
	ld.param.u64 	%rd1, [vector_add_param_0];
	ld.param.u64 	%rd2, [vector_add_param_1];
	ld.param.u64 	%rd3, [vector_add_param_2];
	ld.param.u32 	%r3, [vector_add_param_3];
	mov.u32 	%r1, %tid.x;
	mov.u32 	%r4, %ctaid.x;
	mov.u32 	%r5, %ntid.x;
	mad.lo.s32 	%r2, %r4, %r5, %r1;
	setp.ge.s32 	%p1, %r2, %r3;
	@%p1 bra 	$L__BB0_2;
	cvta.to.global.u64 	%rd4, %rd1;
	cvta.to.global.u64 	%rd5, %rd2;
	cvta.to.global.u64 	%rd6, %rd3;
	mul.wide.s32 	%rd7, %r2, 4;
	add.s64 	%rd8, %rd4, %rd7;
	ld.global.f32 	%f1, [%rd8];
	shl.b32 	%r6, %r1, 2;
	mov.u32 	%r7, _ZZ10vector_addE3s_a;
	add.s32 	%r8, %r7, %r6;
	st.shared.f32 	[%r8], %f1;
	add.s64 	%rd9, %rd5, %rd7;
	ld.global.f32 	%f2, [%rd9];
	mov.u32 	%r9, _ZZ10vector_addE3s_b;
	add.s32 	%r10, %r9, %r6;
	st.shared.f32 	[%r10], %f2;
	bar.sync 	0;
	ld.shared.f32 	%f3, [%r8];
	ld.shared.f32 	%f4, [%r10];
	add.f32 	%f5, %f3, %f4;
	add.s64 	%rd10, %rd6, %rd7;
	st.global.f32 	[%rd10], %f5;
$L__BB0_2:
	ret;

}


// ===== COMPILED SASS (sm_100) =====

	.target	sm_100

	.elftype	@"ET_EXEC"


//--------------------- .note.nv.tkinfo           --------------------------
	.section	.note.nv.tkinfo,"",@"SHT_NOTE"
	.sectionflags	@"SHF_NOTE_NV_TKINFO"
	.tkinfo
        /*0018*/ 	.word	0x00000002
        /*0030*/ 	.string	""
        /*0030*/ 	.string	"ptxas"
        /*0030*/ 	.string	"Cuda compilation tools, release 13.0, V13.0.88"
        /*0030*/ 	.string	"Build cuda_13.0.r13.0/compiler.36424714_0"
        /*0030*/ 	.string	"-arch sm_100 -m 64 "



//--------------------- .note.nv.cuinfo           --------------------------
	.section	.note.nv.cuinfo,"",@"SHT_NOTE"
	.sectionflags	@"SHF_NOTE_NV_CUINFO"
        /*0018*/ 	.short	0x0002
        /*001a*/ 	.short	0x0064
        /*001c*/ 	.short	0x0082
	.zero		2


//--------------------- .nv.info                  --------------------------
	.section	.nv.info,"",@"SHT_CUDA_INFO"
	.align	4


	//----- nvinfo : EIATTR_REGCOUNT
	.align		4
        /*0000*/ 	.byte	0x04, 0x2f
        /*0002*/ 	.short	(.L_1 - .L_0)
	.align		4
.L_0:
        /*0004*/ 	.word	index@(vector_add)
        /*0008*/ 	.word	0x0000000e


	//----- nvinfo : EIATTR_FRAME_SIZE
	.align		4
.L_1:
        /*000c*/ 	.byte	0x04, 0x11
        /*000e*/ 	.short	(.L_3 - .L_2)
	.align		4
.L_2:
        /*0010*/ 	.word	index@(vector_add)
        /*0014*/ 	.word	0x00000000


	//----- nvinfo : EIATTR_MIN_STACK_SIZE
	.align		4
.L_3:
        /*0018*/ 	.byte	0x04, 0x12
        /*001a*/ 	.short	(.L_5 - .L_4)
	.align		4
.L_4:
        /*001c*/ 	.word	index@(vector_add)
        /*0020*/ 	.word	0x00000000
.L_5:


//--------------------- .nv.compat                --------------------------
	.section	.nv.compat,"",@"SHT_CUDA_COMPAT_INFO"
	.align	4
        /*0000*/ 	.byte	0x02, 0x09, 0x00, 0x00, 0x02, 0x02, 0x01, 0x00, 0x02, 0x05, 0x05, 0x00, 0x03, 0x07, 0x01, 0x01
        /*0010*/ 	.byte	0x02, 0x03, 0x00, 0x00, 0x02, 0x06, 0x01, 0x00, 0x04, 0x0b, 0x08, 0x00, 0x09, 0x00, 0x00, 0x00
        /*0020*/ 	.byte	0x00, 0x00, 0x00, 0x00


//--------------------- .nv.info.vector_add       --------------------------
	.section	.nv.info.vector_add,"",@"SHT_CUDA_INFO"
	.sectionflags	@""
	.align	4


	//----- nvinfo : EIATTR_CUDA_API_VERSION
	.align		4
        /*0000*/ 	.byte	0x04, 0x37
        /*0002*/ 	.short	(.L_7 - .L_6)
.L_6:
        /*0004*/ 	.word	0x00000082


	//----- nvinfo : EIATTR_KPARAM_INFO
	.align		4
.L_7:
        /*0008*/ 	.byte	0x04, 0x17
        /*000a*/ 	.short	(.L_9 - .L_8)
.L_8:
        /*000c*/ 	.word	0x00000000
        /*0010*/ 	.short	0x0003
        /*0012*/ 	.short	0x0018
        /*0014*/ 	.byte	0x00, 0xf0, 0x11, 0x00


	//----- nvinfo : EIATTR_KPARAM_INFO
	.align		4
.L_9:
        /*0018*/ 	.byte	0x04, 0x17
        /*001a*/ 	.short	(.L_11 - .L_10)
.L_10:
        /*001c*/ 	.word	0x00000000
        /*0020*/ 	.short	0x0002
        /*0022*/ 	.short	0x0010
        /*0024*/ 	.byte	0x00, 0xf5, 0x21, 0x00


	//----- nvinfo : EIATTR_KPARAM_INFO
	.align		4
.L_11:
        /*0028*/ 	.byte	0x04, 0x17
        /*002a*/ 	.short	(.L_13 - .L_12)
.L_12:
        /*002c*/ 	.word	0x00000000
        /*0030*/ 	.short	0x0001
        /*0032*/ 	.short	0x0008
        /*0034*/ 	.byte	0x00, 0xf5, 0x21, 0x00


	//----- nvinfo : EIATTR_KPARAM_INFO
	.align		4
.L_13:
        /*0038*/ 	.byte	0x04, 0x17
        /*003a*/ 	.short	(.L_15 - .L_14)
.L_14:
        /*003c*/ 	.word	0x00000000
        /*0040*/ 	.short	0x0000
        /*0042*/ 	.short	0x0000
        /*0044*/ 	.byte	0x00, 0xf5, 0x21, 0x00


	//----- nvinfo : EIATTR_SPARSE_MMA_MASK
	.align		4
.L_15:
        /*0048*/ 	.byte	0x03, 0x50
        /*004a*/ 	.short	0x0000


	//----- nvinfo : EIATTR_MAXREG_COUNT
	.align		4
        /*004c*/ 	.byte	0x03, 0x1b
        /*004e*/ 	.short	0x00ff


	//----- nvinfo : EIATTR_NUM_BARRIERS
	.align		4
        /*0050*/ 	.byte	0x02, 0x4c
        /*0052*/ 	.byte	0x01
	.zero		1


	//----- nvinfo : EIATTR_MERCURY_ISA_VERSION
	.align		4
        /*0054*/ 	.byte	0x03, 0x5f
        /*0056*/ 	.short	0x0101


	//----- nvinfo : EIATTR_VRC_CTA_INIT_COUNT
	.align		4
        /*0058*/ 	.byte	0x02, 0x4a
	.zero		1
	.zero		1


	//----- nvinfo : EIATTR_EXIT_INSTR_OFFSETS
	.align		4
        /*005c*/ 	.byte	0x04, 0x1c
        /*005e*/ 	.short	(.L_17 - .L_16)


	//   ....[0]....
.L_16:
        /*0060*/ 	.word	0x00000070


	//   ....[1]....
        /*0064*/ 	.word	0x000001f0


	//----- nvinfo : EIATTR_CBANK_PARAM_SIZE
	.align		4
.L_17:
        /*0068*/ 	.byte	0x03, 0x19
        /*006a*/ 	.short	0x001c


	//----- nvinfo : EIATTR_PARAM_CBANK
	.align		4
        /*006c*/ 	.byte	0x04, 0x0a
        /*006e*/ 	.short	(.L_19 - .L_18)
	.align		4
.L_18:
        /*0070*/ 	.word	index@(.nv.constant0.vector_add)
        /*0074*/ 	.short	0x0380
        /*0076*/ 	.short	0x001c


	//----- nvinfo : EIATTR_SW_WAR
	.align		4
.L_19:
        /*0078*/ 	.byte	0x04, 0x36
        /*007a*/ 	.short	(.L_21 - .L_20)
.L_20:
        /*007c*/ 	.word	0x00000008
.L_21:


//--------------------- .nv.callgraph             --------------------------
	.section	.nv.callgraph,"",@"SHT_CUDA_CALLGRAPH"
	.align	4
	.sectionentsize	8
	.align		4
        /*0000*/ 	.word	0x00000000
	.align		4
        /*0004*/ 	.word	0xffffffff
	.align		4
        /*0008*/ 	.word	0x00000000
	.align		4
        /*000c*/ 	.word	0xfffffffe
	.align		4
        /*0010*/ 	.word	0x00000000
	.align		4
        /*0014*/ 	.word	0xfffffffd
	.align		4
        /*0018*/ 	.word	0x00000000
	.align		4
        /*001c*/ 	.word	0xfffffffc


//--------------------- .text.vector_add          --------------------------
	.section	.text.vector_add,"ax",@progbits
	.align	128
        .global         vector_add
        .type           vector_add,@function
        .size           vector_add,(.L_x_1 - vector_add)
        .other          vector_add,@"STO_CUDA_ENTRY STV_DEFAULT"
vector_add:
.text.vector_add:
[----:B------:R-:W-:Y:S01]  /*0000*/  LDC R1, c[0x0][0x37c] ;  /* 0x0000df00ff017b82 */ /* 0x000fe20000000800 */
[----:B------:R-:W0:Y:S07]  /*0010*/  S2R R11, SR_TID.X ;  /* 0x00000000000b7919 */ /* 0x000e2e0000002100 */
[----:B------:R-:W0:Y:S01]  /*0020*/  S2UR UR4, SR_CTAID.X ;  /* 0x00000000000479c3 */ /* 0x000e220000002500 */
[----:B------:R-:W1:Y:S07]  /*0030*/  LDCU UR5, c[0x0][0x398] ;  /* 0x00007300ff0577ac */ /* 0x000e6e0008000800 */
[----:B------:R-:W0:Y:S02]  /*0040*/  LDC R0, c[0x0][0x360] ;  /* 0x0000d800ff007b82 */ /* 0x000e240000000800 */
[----:B0-----:R-:W-:-:S05]  /*0050*/  IMAD R7, R0, UR4, R11 ;  /* 0x0000000400077c24 */ /* 0x001fca000f8e020b */
[----:B-1----:R-:W-:-:S13]  /*0060*/  ISETP.GE.AND P0, PT, R7, UR5, PT ;  /* 0x0000000507007c0c */ /* 0x002fda000bf06270 */
[----:B------:R-:W-:Y:S05]  /*0070*/  @P0 EXIT ;  /* 0x000000000000094d */ /* 0x000fea0003800000 */
[----:B------:R-:W0:Y:S01]  /*0080*/  LDC.64 R2, c[0x0][0x380] ;  /* 0x0000e000ff027b82 */ /* 0x000e220000000a00 */
[----:B------:R-:W1:Y:S07]  /*0090*/  LDCU.64 UR8, c[0x0][0x358] ;  /* 0x00006b00ff0877ac */ /* 0x000e6e0008000a00 */
[----:B------:R-:W2:Y:S01]  /*00a0*/  LDC.64 R4, c[0x0][0x388] ;  /* 0x0000e200ff047b82 */ /* 0x000ea20000000a00 */
[----:B0-----:R-:W-:-:S05]  /*00b0*/  IMAD.WIDE R2, R7, 0x4, R2 ;  /* 0x0000000407027825 */ /* 0x001fca00078e0202 */
[----:B-1----:R0:W3:Y:S01]  /*00c0*/  LDG.E R0, desc[UR8][R2.64] ;  /* 0x0000000802007981 */ /* 0x0020e2000c1e1900 */
[----:B--2---:R-:W-:-:S06]  /*00d0*/  IMAD.WIDE R4, R7, 0x4, R4 ;  /* 0x0000000407047825 */ /* 0x004fcc00078e0204 */
[----:B------:R-:W2:Y:S01]  /*00e0*/  LDG.E R4, desc[UR8][R4.64] ;  /* 0x0000000804047981 */ /* 0x000ea2000c1e1900 */
[----:B------:R-:W1:Y:S01]  /*00f0*/  S2UR UR6, SR_CgaCtaId ;  /* 0x00000000000679c3 */ /* 0x000e620000008800 */
[----:B------:R-:W-:Y:S02]  /*0100*/  UMOV UR4, 0x400 ;  /* 0x0000040000047882 */ /* 0x000fe40000000000 */
[----:B------:R-:W-:-:S05]  /*0110*/  UIADD3 UR5, UPT, UPT, UR4, 0x400, URZ ;  /* 0x0000040004057890 */ /* 0x000fca000fffe0ff */
[----:B0-----:R-:W0:Y:S01]  /*0120*/  LDC.64 R2, c[0x0][0x390] ;  /* 0x0000e400ff027b82 */ /* 0x001e220000000a00 */
[----:B-1----:R-:W-:Y:S02]  /*0130*/  ULEA UR4, UR6, UR4, 0x18 ;  /* 0x0000000406047291 */ /* 0x002fe4000f8ec0ff */
[----:B------:R-:W-:-:S04]  /*0140*/  ULEA UR5, UR6, UR5, 0x18 ;  /* 0x0000000506057291 */ /* 0x000fc8000f8ec0ff */
[C---:B------:R-:W-:Y:S02]  /*0150*/  LEA R9, R11.reuse, UR4, 0x2 ;  /* 0x000000040b097c11 */ /* 0x040fe4000f8e10ff */
[----:B------:R-:W-:Y:S01]  /*0160*/  LEA R11, R11, UR5, 0x2 ;  /* 0x000000050b0b7c11 */ /* 0x000fe2000f8e10ff */
[----:B0-----:R-:W-:Y:S02]  /*0170*/  IMAD.WIDE R2, R7, 0x4, R2 ;  /* 0x0000000407027825 */ /* 0x001fe400078e0202 */
[----:B---3--:R-:W-:Y:S04]  /*0180*/  STS [R9], R0 ;  /* 0x0000000009007388 */ /* 0x008fe80000000800 */
[----:B--2---:R-:W-:Y:S01]  /*0190*/  STS [R11], R4 ;  /* 0x000000040b007388 */ /* 0x004fe20000000800 */
[----:B------:R-:W-:Y:S06]  /*01a0*/  BAR.SYNC.DEFER_BLOCKING 0x0 ;  /* 0x0000000000007b1d */ /* 0x000fec0000010000 */
[----:B------:R-:W-:Y:S04]  /*01b0*/  LDS R5, [R9] ;  /* 0x0000000009057984 */ /* 0x000fe80000000800 */
[----:B------:R-:W0:Y:S02]  /*01c0*/  LDS R6, [R11] ;  /* 0x000000000b067984 */ /* 0x000e240000000800 */
[----:B0-----:R-:W-:-:S05]  /*01d0*/  FADD R5, R5, R6 ;  /* 0x0000000605057221 */ /* 0x001fca0000000000 */
[----:B------:R-:W-:Y:S01]  /*01e0*/  STG.E desc[UR8][R2.64], R5 ;  /* 0x0000000502007986 */ /* 0x000fe2000c101908 */
[----:B------:R-:W-:Y:S05]  /*01f0*/  EXIT ;  /* 0x000000000000794d */ /* 0x000fea0003800000 */
.L_x_0:
[----:B------:R-:W-:-:S00]  /*0200*/  BRA `(.L_x_0) ;  /* 0xfffffffc00fc7947 */ /* 0x000fc0000383ffff */
[----:B------:R-:W-:-:S00]  /*0210*/  NOP ;  /* 0x0000000000007918 */ /* 0x000fc00000000000 */
        /* <DEDUP_REMOVED lines=14> */
.L_x_1:


//--------------------- .nv.shared.vector_add     --------------------------
	.section	.nv.shared.vector_add,"aw",@nobits
	.sectionflags	@""
	.align	4
.nv.shared.vector_add:
	.zero		3072


//--------------------- .nv.shared.reserved.0     --------------------------
	.section	.nv.shared.reserved.0,"aw",@nobits
	.weak		__nv_reservedSMEM_offset_0_alias
	.size		__nv_reservedSMEM_offset_0_alias, 0, 64
	.other		__nv_reservedSMEM_offset_0_alias,@"STO_CUDA_RESERVED_SHARED STV_DEFAULT"
__nv_reservedSMEM_offset_0_alias:
	.zero		0
	.zero		64


//--------------------- .nv.constant0.vector_add  --------------------------
	.section	.nv.constant0.vector_add,"a",@progbits
	.sectionflags	@""
	.align	4
.nv.constant0.vector_add:
	.zero		924


//--------------------- SYMBOLS --------------------------

	.type		.nv.reservedSmem.offset0,@object
	.size		.nv.reservedSmem.offset0,0x4
	.type		.nv.reservedSmem.cap,@object
	.size		.nv.reservedSmem.cap,0x4
